//
// Generated by NVIDIA NVVM Compiler
//
// Compiler Build ID: CL-36424714
// Cuda compilation tools, release 13.0, V13.0.88
// Based on NVVM 20.0.0
//

.version 9.0
.target sm_100
.address_size 64

	// .globl	_Z7gpu_mulPiS_S_iii

.visible .entry _Z7gpu_mulPiS_S_iii(
	.param .u64 .ptr .align 1 _Z7gpu_mulPiS_S_iii_param_0,
	.param .u64 .ptr .align 1 _Z7gpu_mulPiS_S_iii_param_1,
	.param .u64 .ptr .align 1 _Z7gpu_mulPiS_S_iii_param_2,
	.param .u32 _Z7gpu_mulPiS_S_iii_param_3,
	.param .u32 _Z7gpu_mulPiS_S_iii_param_4,
	.param .u32 _Z7gpu_mulPiS_S_iii_param_5
)
{
	.reg .pred 	%p<13>;
	.reg .b32 	%r<107>;
	.reg .b64 	%rd<53>;

	ld.param.u64 	%rd7, [_Z7gpu_mulPiS_S_iii_param_0];
	ld.param.u64 	%rd8, [_Z7gpu_mulPiS_S_iii_param_1];
	ld.param.u64 	%rd6, [_Z7gpu_mulPiS_S_iii_param_2];
	ld.param.u32 	%r30, [_Z7gpu_mulPiS_S_iii_param_3];
	ld.param.u32 	%r32, [_Z7gpu_mulPiS_S_iii_param_4];
	ld.param.u32 	%r31, [_Z7gpu_mulPiS_S_iii_param_5];
	cvta.to.global.u64 	%rd1, %rd8;
	cvta.to.global.u64 	%rd2, %rd7;
	mov.u32 	%r33, %ctaid.y;
	mov.u32 	%r34, %ntid.y;
	mov.u32 	%r35, %tid.y;
	mad.lo.s32 	%r1, %r33, %r34, %r35;
	mov.u32 	%r36, %ctaid.x;
	mov.u32 	%r37, %ntid.x;
	mov.u32 	%r38, %tid.x;
	mad.lo.s32 	%r2, %r36, %r37, %r38;
	setp.ge.s32 	%p1, %r1, %r32;
	setp.ge.s32 	%p2, %r2, %r31;
	or.pred  	%p3, %p1, %p2;
	@%p3 bra 	$L__BB0_14;
	setp.lt.s32 	%p4, %r30, 1;
	mov.b32 	%r106, 0;
	@%p4 bra 	$L__BB0_13;
	mul.lo.s32 	%r3, %r30, %r1;
	and.b32  	%r4, %r30, 7;
	setp.lt.u32 	%p5, %r30, 8;
	mov.b32 	%r101, 0;
	mov.u32 	%r106, %r101;
	@%p5 bra 	$L__BB0_5;
	and.b32  	%r101, %r30, 2147483640;
	neg.s32 	%r95, %r101;
	shl.b32 	%r7, %r31, 3;
	mul.wide.u32 	%rd9, %r3, 4;
	add.s64 	%rd10, %rd9, %rd2;
	add.s64 	%rd52, %rd10, 16;
	mov.b32 	%r106, 0;
	mul.wide.s32 	%rd13, %r31, 4;
	mov.u32 	%r94, %r2;
$L__BB0_4:
	.pragma "nounroll";
	ld.global.u32 	%r43, [%rd52+-16];
	mul.wide.s32 	%rd11, %r94, 4;
	add.s64 	%rd12, %rd1, %rd11;
	ld.global.u32 	%r44, [%rd12];
	mad.lo.s32 	%r45, %r44, %r43, %r106;
	ld.global.u32 	%r46, [%rd52+-12];
	add.s64 	%rd14, %rd12, %rd13;
	ld.global.u32 	%r47, [%rd14];
	mad.lo.s32 	%r48, %r47, %r46, %r45;
	ld.global.u32 	%r49, [%rd52+-8];
	add.s64 	%rd15, %rd14, %rd13;
	ld.global.u32 	%r50, [%rd15];
	mad.lo.s32 	%r51, %r50, %r49, %r48;
	ld.global.u32 	%r52, [%rd52+-4];
	add.s64 	%rd16, %rd15, %rd13;
	ld.global.u32 	%r53, [%rd16];
	mad.lo.s32 	%r54, %r53, %r52, %r51;
	ld.global.u32 	%r55, [%rd52];
	add.s64 	%rd17, %rd16, %rd13;
	ld.global.u32 	%r56, [%rd17];
	mad.lo.s32 	%r57, %r56, %r55, %r54;
	ld.global.u32 	%r58, [%rd52+4];
	add.s64 	%rd18, %rd17, %rd13;
	ld.global.u32 	%r59, [%rd18];
	mad.lo.s32 	%r60, %r59, %r58, %r57;
	ld.global.u32 	%r61, [%rd52+8];
	add.s64 	%rd19, %rd18, %rd13;
	ld.global.u32 	%r62, [%rd19];
	mad.lo.s32 	%r63, %r62, %r61, %r60;
	ld.global.u32 	%r64, [%rd52+12];
	add.s64 	%rd20, %rd19, %rd13;
	ld.global.u32 	%r65, [%rd20];
	mad.lo.s32 	%r106, %r65, %r64, %r63;
	add.s32 	%r95, %r95, 8;
	add.s32 	%r94, %r94, %r7;
	add.s64 	%rd52, %rd52, 32;
	setp.ne.s32 	%p6, %r95, 0;
	@%p6 bra 	$L__BB0_4;
$L__BB0_5:
	setp.eq.s32 	%p7, %r4, 0;
	@%p7 bra 	$L__BB0_13;
	and.b32  	%r17, %r30, 3;
	setp.lt.u32 	%p8, %r4, 4;
	@%p8 bra 	$L__BB0_8;
	add.s32 	%r67, %r101, %r3;
	mul.wide.u32 	%rd21, %r67, 4;
	add.s64 	%rd22, %rd2, %rd21;
	ld.global.u32 	%r68, [%rd22];
	mad.lo.s32 	%r69, %r101, %r31, %r2;
	mul.wide.s32 	%rd23, %r69, 4;
	add.s64 	%rd24, %rd1, %rd23;
	ld.global.u32 	%r70, [%rd24];
	mad.lo.s32 	%r71, %r70, %r68, %r106;
	cvt.u64.u32 	%rd25, %r3;
	cvt.u64.u32 	%rd26, %r101;
	add.s64 	%rd27, %rd26, %rd25;
	shl.b64 	%rd28, %rd27, 2;
	add.s64 	%rd29, %rd2, %rd28;
	ld.global.u32 	%r72, [%rd29+4];
	mul.wide.s32 	%rd30, %r31, 4;
	add.s64 	%rd31, %rd24, %rd30;
	ld.global.u32 	%r73, [%rd31];
	mad.lo.s32 	%r74, %r73, %r72, %r71;
	ld.global.u32 	%r75, [%rd29+8];
	add.s64 	%rd32, %rd31, %rd30;
	ld.global.u32 	%r76, [%rd32];
	mad.lo.s32 	%r77, %r76, %r75, %r74;
	ld.global.u32 	%r78, [%rd29+12];
	add.s64 	%rd33, %rd32, %rd30;
	ld.global.u32 	%r79, [%rd33];
	mad.lo.s32 	%r106, %r79, %r78, %r77;
	add.s32 	%r101, %r101, 4;
$L__BB0_8:
	setp.eq.s32 	%p9, %r17, 0;
	@%p9 bra 	$L__BB0_13;
	setp.eq.s32 	%p10, %r17, 1;
	@%p10 bra 	$L__BB0_11;
	add.s32 	%r81, %r101, %r3;
	mul.wide.u32 	%rd34, %r81, 4;
	add.s64 	%rd35, %rd2, %rd34;
	ld.global.u32 	%r82, [%rd35];
	mad.lo.s32 	%r83, %r101, %r31, %r2;
	mul.wide.s32 	%rd36, %r83, 4;
	add.s64 	%rd37, %rd1, %rd36;
	ld.global.u32 	%r84, [%rd37];
	mad.lo.s32 	%r85, %r84, %r82, %r106;
	cvt.u64.u32 	%rd38, %r3;
	cvt.u64.u32 	%rd39, %r101;
	add.s64 	%rd40, %rd39, %rd38;
	shl.b64 	%rd41, %rd40, 2;
	add.s64 	%rd42, %rd2, %rd41;
	ld.global.u32 	%r86, [%rd42+4];
	mul.wide.s32 	%rd43, %r31, 4;
	add.s64 	%rd44, %rd37, %rd43;
	ld.global.u32 	%r87, [%rd44];
	mad.lo.s32 	%r106, %r87, %r86, %r85;
	add.s32 	%r101, %r101, 2;
$L__BB0_11:
	and.b32  	%r88, %r30, 1;
	setp.eq.b32 	%p11, %r88, 1;
	not.pred 	%p12, %p11;
	@%p12 bra 	$L__BB0_13;
	add.s32 	%r89, %r101, %r3;
	mul.wide.u32 	%rd45, %r89, 4;
	add.s64 	%rd46, %rd2, %rd45;
	ld.global.u32 	%r90, [%rd46];
	mad.lo.s32 	%r91, %r101, %r31, %r2;
	mul.wide.s32 	%rd47, %r91, 4;
	add.s64 	%rd48, %rd1, %rd47;
	ld.global.u32 	%r92, [%rd48];
	mad.lo.s32 	%r106, %r92, %r90, %r106;
$L__BB0_13:
	mad.lo.s32 	%r93, %r31, %r1, %r2;
	cvta.to.global.u64 	%rd49, %rd6;
	mul.wide.s32 	%rd50, %r93, 4;
	add.s64 	%rd51, %rd49, %rd50;
	st.global.u32 	[%rd51], %r106;
$L__BB0_14:
	ret;

}


// ===== COMPILED SASS (sm_100) =====

	.target	sm_100

	.elftype	@"ET_EXEC"


//--------------------- .note.nv.tkinfo           --------------------------
	.section	.note.nv.tkinfo,"",@"SHT_NOTE"
	.sectionflags	@"SHF_NOTE_NV_TKINFO"
	.tkinfo
        /*0018*/ 	.word	0x00000002
        /*0030*/ 	.string	""
        /*0030*/ 	.string	"ptxas"
        /*0030*/ 	.string	"Cuda compilation tools, release 13.0, V13.0.88"
        /*0030*/ 	.string	"Build cuda_13.0.r13.0/compiler.36424714_0"
        /*0030*/ 	.string	"-arch sm_100 -m 64 "



//--------------------- .note.nv.cuinfo           --------------------------
	.section	.note.nv.cuinfo,"",@"SHT_NOTE"
	.sectionflags	@"SHF_NOTE_NV_CUINFO"
        /*0018*/ 	.short	0x0002
        /*001a*/ 	.short	0x0064
        /*001c*/ 	.short	0x0082
	.zero		2


//--------------------- .nv.info                  --------------------------
	.section	.nv.info,"",@"SHT_CUDA_INFO"
	.align	4


	//----- nvinfo : EIATTR_REGCOUNT
	.align		4
        /*0000*/ 	.byte	0x04, 0x2f
        /*0002*/ 	.short	(.L_1 - .L_0)
	.align		4
.L_0:
        /*0004*/ 	.word	index@(_Z7gpu_mulPiS_S_iii)
        /*0008*/ 	.word	0x00000020


	//----- nvinfo : EIATTR_FRAME_SIZE
	.align		4
.L_1:
        /*000c*/ 	.byte	0x04, 0x11
        /*000e*/ 	.short	(.L_3 - .L_2)
	.align		4
.L_2:
        /*0010*/ 	.word	index@(_Z7gpu_mulPiS_S_iii)
        /*0014*/ 	.word	0x00000000


	//----- nvinfo : EIATTR_MIN_STACK_SIZE
	.align		4
.L_3:
        /*0018*/ 	.byte	0x04, 0x12
        /*001a*/ 	.short	(.L_5 - .L_4)
	.align		4
.L_4:
        /*001c*/ 	.word	index@(_Z7gpu_mulPiS_S_iii)
        /*0020*/ 	.word	0x00000000
.L_5:


//--------------------- .nv.compat                --------------------------
	.section	.nv.compat,"",@"SHT_CUDA_COMPAT_INFO"
	.align	4
        /*0000*/ 	.byte	0x02, 0x09, 0x00, 0x00, 0x02, 0x02, 0x01, 0x00, 0x02, 0x05, 0x05, 0x00, 0x03, 0x07, 0x01, 0x01
        /*0010*/ 	.byte	0x02, 0x03, 0x00, 0x00, 0x02, 0x06, 0x01, 0x00, 0x04, 0x0b, 0x08, 0x00, 0x09, 0x00, 0x00, 0x00
        /*0020*/ 	.byte	0x00, 0x00, 0x00, 0x00


//--------------------- .nv.info._Z7gpu_mulPiS_S_iii --------------------------
	.section	.nv.info._Z7gpu_mulPiS_S_iii,"",@"SHT_CUDA_INFO"
	.sectionflags	@""
	.align	4


	//----- nvinfo : EIATTR_CUDA_API_VERSION
	.align		4
        /*0000*/ 	.byte	0x04, 0x37
        /*0002*/ 	.short	(.L_7 - .L_6)
.L_6:
        /*0004*/ 	.word	0x00000082


	//----- nvinfo : EIATTR_KPARAM_INFO
	.align		4
.L_7:
        /*0008*/ 	.byte	0x04, 0x17
        /*000a*/ 	.short	(.L_9 - .L_8)
.L_8:
        /*000c*/ 	.word	0x00000000
        /*0010*/ 	.short	0x0005
        /*0012*/ 	.short	0x0020
        /*0014*/ 	.byte	0x00, 0xf0, 0x11, 0x00


	//----- nvinfo : EIATTR_KPARAM_INFO
	.align		4
.L_9:
        /*0018*/ 	.byte	0x04, 0x17
        /*001a*/ 	.short	(.L_11 - .L_10)
.L_10:
        /*001c*/ 	.word	0x00000000
        /*0020*/ 	.short	0x0004
        /*0022*/ 	.short	0x001c
        /*0024*/ 	.byte	0x00, 0xf0, 0x11, 0x00


	//----- nvinfo : EIATTR_KPARAM_INFO
	.align		4
.L_11:
        /*0028*/ 	.byte	0x04, 0x17
        /*002a*/ 	.short	(.L_13 - .L_12)
.L_12:
        /*002c*/ 	.word	0x00000000
        /*0030*/ 	.short	0x0003
        /*0032*/ 	.short	0x0018
        /*0034*/ 	.byte	0x00, 0xf0, 0x11, 0x00


	//----- nvinfo : EIATTR_KPARAM_INFO
	.align		4
.L_13:
        /*0038*/ 	.byte	0x04, 0x17
        /*003a*/ 	.short	(.L_15 - .L_14)
.L_14:
        /*003c*/ 	.word	0x00000000
        /*0040*/ 	.short	0x0002
        /*0042*/ 	.short	0x0010
        /*0044*/ 	.byte	0x00, 0xf5, 0x21, 0x00


	//----- nvinfo : EIATTR_KPARAM_INFO
	.align		4
.L_15:
        /*0048*/ 	.byte	0x04, 0x17
        /*004a*/ 	.short	(.L_17 - .L_16)
.L_16:
        /*004c*/ 	.word	0x00000000
        /*0050*/ 	.short	0x0001
        /*0052*/ 	.short	0x0008
        /*0054*/ 	.byte	0x00, 0xf5, 0x21, 0x00


	//----- nvinfo : EIATTR_KPARAM_INFO
	.align		4
.L_17:
        /*0058*/ 	.byte	0x04, 0x17
        /*005a*/ 	.short	(.L_19 - .L_18)
.L_18:
        /*005c*/ 	.word	0x00000000
        /*0060*/ 	.short	0x0000
        /*0062*/ 	.short	0x0000
        /*0064*/ 	.byte	0x00, 0xf5, 0x21, 0x00


	//----- nvinfo : EIATTR_SPARSE_MMA_MASK
	.align		4
.L_19:
        /*0068*/ 	.byte	0x03, 0x50
        /*006a*/ 	.short	0x0000


	//----- nvinfo : EIATTR_MAXREG_COUNT
	.align		4
        /*006c*/ 	.byte	0x03, 0x1b
        /*006e*/ 	.short	0x00ff


	//----- nvinfo : EIATTR_MERCURY_ISA_VERSION
	.align		4
        /*0070*/ 	.byte	0x03, 0x5f
        /*0072*/ 	.short	0x0101


	//----- nvinfo : EIATTR_VRC_CTA_INIT_COUNT
	.align		4
        /*0074*/ 	.byte	0x02, 0x4a
	.zero		1
	.zero		1


	//----- nvinfo : EIATTR_EXIT_INSTR_OFFSETS
	.align		4
        /*0078*/ 	.byte	0x04, 0x1c
        /*007a*/ 	.short	(.L_21 - .L_20)


	//   ....[0]....
.L_20:
        /*007c*/ 	.word	0x000000d0


	//   ....[1]....
        /*0080*/ 	.word	0x000008e0


	//----- nvinfo : EIATTR_CBANK_PARAM_SIZE
	.align		4
.L_21:
        /*0084*/ 	.byte	0x03, 0x19
        /*0086*/ 	.short	0x0024


	//----- nvinfo : EIATTR_PARAM_CBANK
	.align		4
        /*0088*/ 	.byte	0x04, 0x0a
        /*008a*/ 	.short	(.L_23 - .L_22)
	.align		4
.L_22:
        /*008c*/ 	.word	index@(.nv.constant0._Z7gpu_mulPiS_S_iii)
        /*0090*/ 	.short	0x0380
        /*0092*/ 	.short	0x0024


	//----- nvinfo : EIATTR_SW_WAR
	.align		4
.L_23:
        /*0094*/ 	.byte	0x04, 0x36
        /*0096*/ 	.short	(.L_25 - .L_24)
.L_24:
        /*0098*/ 	.word	0x00000008
.L_25:


//--------------------- .nv.callgraph             --------------------------
	.section	.nv.callgraph,"",@"SHT_CUDA_CALLGRAPH"
	.align	4
	.sectionentsize	8
	.align		4
        /*0000*/ 	.word	0x00000000
	.align		4
        /*0004*/ 	.word	0xffffffff
	.align		4
        /*0008*/ 	.word	0x00000000
	.align		4
        /*000c*/ 	.word	0xfffffffe
	.align		4
        /*0010*/ 	.word	0x00000000
	.align		4
        /*0014*/ 	.word	0xfffffffd
	.align		4
        /*0018*/ 	.word	0x00000000
	.align		4
        /*001c*/ 	.word	0xfffffffc


//--------------------- .text._Z7gpu_mulPiS_S_iii --------------------------
	.section	.text._Z7gpu_mulPiS_S_iii,"ax",@progbits
	.align	128
        .global         _Z7gpu_mulPiS_S_iii
        .type           _Z7gpu_mulPiS_S_iii,@function
        .size           _Z7gpu_mulPiS_S_iii,(.L_x_5 - _Z7gpu_mulPiS_S_iii)
        .other          _Z7gpu_mulPiS_S_iii,@"STO_CUDA_ENTRY STV_DEFAULT"
_Z7gpu_mulPiS_S_iii:
.text._Z7gpu_mulPiS_S_iii:
[----:B------:R-:W-:Y:S01]  /*0000*/  LDC R1, c[0x0][0x37c] ;  /* 0x0000df00ff017b82 */ /* 0x000fe20000000800 */
[----:B------:R-:W0:Y:S07]  /*0010*/  S2R R5, SR_TID.X ;  /* 0x0000000000057919 */ /* 0x000e2e0000002100 */
[----:B------:R-:W1:Y:S01]  /*0020*/  LDC R16, c[0x0][0x364] ;  /* 0x0000d900ff107b82 */ /* 0x000e620000000800 */
[----:B------:R-:W2:Y:S01]  /*0030*/  LDCU UR6, c[0x0][0x39c] ;  /* 0x00007380ff0677ac */ /* 0x000ea20008000800 */
[----:B------:R-:W1:Y:S06]  /*0040*/  S2R R3, SR_TID.Y ;  /* 0x0000000000037919 */ /* 0x000e6c0000002200 */
[----:B------:R-:W0:Y:S08]  /*0050*/  S2UR UR5, SR_CTAID.X ;  /* 0x00000000000579c3 */ /* 0x000e300000002500 */
[----:B------:R-:W0:Y:S08]  /*0060*/  LDC R0, c[0x0][0x360] ;  /* 0x0000d800ff007b82 */ /* 0x000e300000000800 */
[----:B------:R-:W1:Y:S08]  /*0070*/  S2UR UR4, SR_CTAID.Y ;  /* 0x00000000000479c3 */ /* 0x000e700000002600 */
[----:B------:R-:W3:Y:S01]  /*0080*/  LDC R17, c[0x0][0x3a0] ;  /* 0x0000e800ff117b82 */ /* 0x000ee20000000800 */
[----:B0-----:R-:W-:-:S02]  /*0090*/  IMAD R0, R0, UR5, R5 ;  /* 0x0000000500007c24 */ /* 0x001fc4000f8e0205 */
[----:B-1----:R-:W-:-:S03]  /*00a0*/  IMAD R16, R16, UR4, R3 ;  /* 0x0000000410107c24 */ /* 0x002fc6000f8e0203 */
[----:B---3--:R-:W-:-:S04]  /*00b0*/  ISETP.GE.AND P0, PT, R0, R17, PT ;  /* 0x000000110000720c */ /* 0x008fc80003f06270 */
[----:B--2---:R-:W-:-:S13]  /*00c0*/  ISETP.GE.OR P0, PT, R16, UR6, P0 ;  /* 0x0000000610007c0c */ /* 0x004fda0008706670 */
[----:B------:R-:W-:Y:S05]  /*00d0*/  @P0 EXIT ;  /* 0x000000000000094d */ /* 0x000fea0003800000 */
[----:B------:R-:W0:Y:S01]  /*00e0*/  LDC R19, c[0x0][0x398] ;  /* 0x0000e600ff137b82 */ /* 0x000e220000000800 */
[----:B------:R-:W1:Y:S01]  /*00f0*/  LDCU.64 UR4, c[0x0][0x358] ;  /* 0x00006b00ff0477ac */ /* 0x000e620008000a00 */
[----:B------:R-:W-:Y:S01]  /*0100*/  HFMA2 R24, -RZ, RZ, 0, 0 ;  /* 0x00000000ff187431 */ /* 0x000fe200000001ff */
[----:B0-----:R-:W-:-:S13]  /*0110*/  ISETP.GE.AND P0, PT, R19, 0x1, PT ;  /* 0x000000011300780c */ /* 0x001fda0003f06270 */
[----:B-1----:R-:W-:Y:S05]  /*0120*/  @!P0 BRA `(.L_x_0) ;  /* 0x0000000400dc8947 */ /* 0x002fea0003800000 */
[C---:B------:R-:W-:Y:S01]  /*0130*/  ISETP.GE.U32.AND P1, PT, R19.reuse, 0x8, PT ;  /* 0x000000081300780c */ /* 0x040fe20003f26070 */
[----:B------:R-:W-:Y:S01]  /*0140*/  IMAD R20, R16, R19, RZ ;  /* 0x0000001310147224 */ /* 0x000fe200078e02ff */
[----:B------:R-:W-:Y:S02]  /*0150*/  LOP3.LUT R27, R19, 0x7, RZ, 0xc0, !PT ;  /* 0x00000007131b7812 */ /* 0x000fe400078ec0ff */
[----:B------:R-:W-:Y:S02]  /*0160*/  MOV R21, RZ ;  /* 0x000000ff00157202 */ /* 0x000fe40000000f00 */
[----:B------:R-:W-:Y:S02]  /*0170*/  ISETP.NE.AND P0, PT, R27, RZ, PT ;  /* 0x000000ff1b00720c */ /* 0x000fe40003f05270 */
[----:B------:R-:W-:-:S05]  /*0180*/  MOV R24, RZ ;  /* 0x000000ff00187202 */ /* 0x000fca0000000f00 */
[----:B------:R-:W-:Y:S06]  /*0190*/  @!P1 BRA `(.L_x_1) ;  /* 0x0000000000c09947 */ /* 0x000fec0003800000 */
[----:B------:R-:W0:Y:S01]  /*01a0*/  LDC.64 R2, c[0x0][0x380] ;  /* 0x0000e000ff027b82 */ /* 0x000e220000000a00 */
[----:B------:R-:W-:Y:S02]  /*01b0*/  LOP3.LUT R21, R19, 0x7ffffff8, RZ, 0xc0, !PT ;  /* 0x7ffffff813157812 */ /* 0x000fe400078ec0ff */
[----:B------:R-:W-:Y:S02]  /*01c0*/  MOV R24, RZ ;  /* 0x000000ff00187202 */ /* 0x000fe40000000f00 */
[----:B------:R-:W-:Y:S02]  /*01d0*/  MOV R18, R0 ;  /* 0x0000000000127202 */ /* 0x000fe40000000f00 */
[----:B------:R-:W-:Y:S01]  /*01e0*/  IADD3 R22, PT, PT, -R21, RZ, RZ ;  /* 0x000000ff15167210 */ /* 0x000fe20007ffe1ff */
[----:B0-----:R-:W-:-:S03]  /*01f0*/  IMAD.WIDE.U32 R2, R20, 0x4, R2 ;  /* 0x0000000414027825 */ /* 0x001fc600078e0002 */
[----:B------:R-:W-:-:S04]  /*0200*/  IADD3 R4, P1, PT, R2, 0x10, RZ ;  /* 0x0000001002047810 */ /* 0x000fc80007f3e0ff */
[----:B------:R-:W-:-:S09]  /*0210*/  IADD3.X R3, PT, PT, RZ, R3, RZ, P1, !PT ;  /* 0x00000003ff037210 */ /* 0x000fd20000ffe4ff */
.L_x_2:
[----:B------:R-:W0:Y:S01]  /*0220*/  LDC.64 R14, c[0x0][0x388] ;  /* 0x0000e200ff0e7b82 */ /* 0x000e220000000a00 */
[----:B------:R-:W-:-:S05]  /*0230*/  MOV R2, R4 ;  /* 0x0000000400027202 */ /* 0x000fca0000000f00 */
[----:B------:R-:W2:Y:S04]  /*0240*/  LDG.E R25, desc[UR4][R2.64+-0x10] ;  /* 0xfffff00402197981 */ /* 0x000ea8000c1e1900 */
[----:B------:R-:W3:Y:S04]  /*0250*/  LDG.E R23, desc[UR4][R2.64+-0xc] ;  /* 0xfffff40402177981 */ /* 0x000ee8000c1e1900 */
[----:B------:R-:W4:Y:S04]  /*0260*/  LDG.E R29, desc[UR4][R2.64+-0x8] ;  /* 0xfffff804021d7981 */ /* 0x000f28000c1e1900 */
[----:B------:R-:W5:Y:S01]  /*0270*/  LDG.E R28, desc[UR4][R2.64+-0x4] ;  /* 0xfffffc04021c7981 */ /* 0x000f62000c1e1900 */
[----:B0-----:R-:W-:-:S05]  /*0280*/  IMAD.WIDE R14, R18, 0x4, R14 ;  /* 0x00000004120e7825 */ /* 0x001fca00078e020e */
[----:B------:R0:W2:Y:S01]  /*0290*/  LDG.E R26, desc[UR4][R14.64] ;  /* 0x000000040e1a7981 */ /* 0x0000a2000c1e1900 */
[----:B------:R-:W-:-:S04]  /*02a0*/  IMAD.WIDE R12, R17, 0x4, R14 ;  /* 0x00000004110c7825 */ /* 0x000fc800078e020e */
[C---:B------:R-:W-:Y:S02]  /*02b0*/  IMAD.WIDE R4, R17.reuse, 0x4, R12 ;  /* 0x0000000411047825 */ /* 0x040fe400078e020c */
[----:B------:R-:W3:Y:S02]  /*02c0*/  LDG.E R12, desc[UR4][R12.64] ;  /* 0x000000040c0c7981 */ /* 0x000ee4000c1e1900 */
[C---:B------:R-:W-:Y:S02]  /*02d0*/  IMAD.WIDE R8, R17.reuse, 0x4, R4 ;  /* 0x0000000411087825 */ /* 0x040fe400078e0204 */
[----:B------:R-:W4:Y:S02]  /*02e0*/  LDG.E R4, desc[UR4][R4.64] ;  /* 0x0000000404047981 */ /* 0x000f24000c1e1900 */
[C---:B------:R-:W-:Y:S02]  /*02f0*/  IMAD.WIDE R6, R17.reuse, 0x4, R8 ;  /* 0x0000000411067825 */ /* 0x040fe400078e0208 */
[----:B------:R-:W5:Y:S02]  /*0300*/  LDG.E R8, desc[UR4][R8.64] ;  /* 0x0000000408087981 */ /* 0x000f64000c1e1900 */
[----:B------:R-:W-:-:S02]  /*0310*/  IMAD.WIDE R10, R17, 0x4, R6 ;  /* 0x00000004110a7825 */ /* 0x000fc400078e0206 */
[----:B------:R-:W5:Y:S04]  /*0320*/  LDG.E R5, desc[UR4][R2.64] ;  /* 0x0000000402057981 */ /* 0x000f68000c1e1900 */
[----:B------:R-:W5:Y:S01]  /*0330*/  LDG.E R6, desc[UR4][R6.64] ;  /* 0x0000000406067981 */ /* 0x000f62000c1e1900 */
[----:B0-----:R-:W-:-:S03]  /*0340*/  IMAD.WIDE R14, R17, 0x4, R10 ;  /* 0x00000004110e7825 */ /* 0x001fc600078e020a */
[----:B------:R-:W5:Y:S04]  /*0350*/  LDG.E R10, desc[UR4][R10.64] ;  /* 0x000000040a0a7981 */ /* 0x000f68000c1e1900 */
[----:B------:R-:W5:Y:S04]  /*0360*/  LDG.E R13, desc[UR4][R14.64] ;  /* 0x000000040e0d7981 */ /* 0x000f68000c1e1900 */
[----:B------:R-:W5:Y:S04]  /*0370*/  LDG.E R7, desc[UR4][R2.64+0x4] ;  /* 0x0000040402077981 */ /* 0x000f68000c1e1900 */
[----:B------:R-:W5:Y:S01]  /*0380*/  LDG.E R9, desc[UR4][R2.64+0xc] ;  /* 0x00000c0402097981 */ /* 0x000f62000c1e1900 */
[----:B--2---:R-:W-:-:S02]  /*0390*/  IMAD R26, R25, R26, R24 ;  /* 0x0000001a191a7224 */ /* 0x004fc400078e0218 */
[----:B------:R-:W-:Y:S02]  /*03a0*/  IMAD.WIDE R24, R17, 0x4, R14 ;  /* 0x0000000411187825 */ /* 0x000fe400078e020e */
[----:B------:R0:W2:Y:S04]  /*03b0*/  LDG.E R14, desc[UR4][R2.64+0x8] ;  /* 0x00000804020e7981 */ /* 0x0000a8000c1e1900 */
[----:B------:R-:W2:Y:S01]  /*03c0*/  LDG.E R24, desc[UR4][R24.64] ;  /* 0x0000000418187981 */ /* 0x000ea2000c1e1900 */
[----:B---3--:R-:W-:Y:S01]  /*03d0*/  IMAD R12, R23, R12, R26 ;  /* 0x0000000c170c7224 */ /* 0x008fe200078e021a */
[----:B------:R-:W-:-:S03]  /*03e0*/  IADD3 R22, PT, PT, R22, 0x8, RZ ;  /* 0x0000000816167810 */ /* 0x000fc60007ffe0ff */
[----:B----4-:R-:W-:Y:S01]  /*03f0*/  IMAD R29, R29, R4, R12 ;  /* 0x000000041d1d7224 */ /* 0x010fe200078e020c */
[----:B------:R-:W-:-:S03]  /*0400*/  ISETP.NE.AND P1, PT, R22, RZ, PT ;  /* 0x000000ff1600720c */ /* 0x000fc60003f25270 */
[----:B-----5:R-:W-:Y:S01]  /*0410*/  IMAD R8, R28, R8, R29 ;  /* 0x000000081c087224 */ /* 0x020fe200078e021d */
[----:B------:R-:W-:-:S03]  /*0420*/  IADD3 R4, P2, PT, R2, 0x20, RZ ;  /* 0x0000002002047810 */ /* 0x000fc60007f5e0ff */
[----:B------:R-:W-:Y:S01]  /*0430*/  IMAD R5, R5, R6, R8 ;  /* 0x0000000605057224 */ /* 0x000fe200078e0208 */
[----:B0-----:R-:W-:Y:S02]  /*0440*/  IADD3.X R3, PT, PT, RZ, R3, RZ, P2, !PT ;  /* 0x00000003ff037210 */ /* 0x001fe400017fe4ff */
[----:B------:R-:W-:Y:S01]  /*0450*/  LEA R18, R17, R18, 0x3 ;  /* 0x0000001211127211 */ /* 0x000fe200078e18ff */
[----:B------:R-:W-:-:S04]  /*0460*/  IMAD R5, R7, R10, R5 ;  /* 0x0000000a07057224 */ /* 0x000fc800078e0205 */
[----:B--2---:R-:W-:-:S04]  /*0470*/  IMAD R5, R14, R13, R5 ;  /* 0x0000000d0e057224 */ /* 0x004fc800078e0205 */
[----:B------:R-:W-:Y:S01]  /*0480*/  IMAD R24, R9, R24, R5 ;  /* 0x0000001809187224 */ /* 0x000fe200078e0205 */
[----:B------:R-:W-:Y:S06]  /*0490*/  @P1 BRA `(.L_x_2) ;  /* 0xfffffffc00601947 */ /* 0x000fec000383ffff */
.L_x_1:
[----:B------:R-:W-:Y:S05]  /*04a0*/  @!P0 BRA `(.L_x_0) ;  /* 0x0000000000fc8947 */ /* 0x000fea0003800000 */
[----:B------:R-:W-:Y:S02]  /*04b0*/  ISETP.GE.U32.AND P1, PT, R27, 0x4, PT ;  /* 0x000000041b00780c */ /* 0x000fe40003f26070 */
[----:B------:R-:W-:-:S04]  /*04c0*/  LOP3.LUT R14, R19, 0x3, RZ, 0xc0, !PT ;  /* 0x00000003130e7812 */ /* 0x000fc800078ec0ff */
[----:B------:R-:W-:-:S07]  /*04d0*/  ISETP.NE.AND P0, PT, R14, RZ, PT ;  /* 0x000000ff0e00720c */ /* 0x000fce0003f05270 */
[----:B------:R-:W-:Y:S06]  /*04e0*/  @!P1 BRA `(.L_x_3) ;  /* 0x00000000006c9947 */ /* 0x000fec0003800000 */
[----:B------:R-:W0:Y:S01]  /*04f0*/  LDC.64 R4, c[0x0][0x388] ;  /* 0x0000e200ff047b82 */ /* 0x000e220000000a00 */
[----:B------:R-:W1:Y:S01]  /*0500*/  LDCU.64 UR6, c[0x0][0x380] ;  /* 0x00007000ff0677ac */ /* 0x000e620008000a00 */
[----:B------:R-:W-:Y:S01]  /*0510*/  IMAD R7, R21, R17, R0 ;  /* 0x0000001115077224 */ /* 0x000fe200078e0200 */
[CC--:B------:R-:W-:Y:S02]  /*0520*/  IADD3 R3, PT, PT, R20.reuse, R21.reuse, RZ ;  /* 0x0000001514037210 */ /* 0x0c0fe40007ffe0ff */
[----:B------:R-:W-:-:S03]  /*0530*/  IADD3 R8, P1, PT, R20, R21, RZ ;  /* 0x0000001514087210 */ /* 0x000fc60007f3e0ff */
[----:B------:R-:W2:Y:S01]  /*0540*/  LDC.64 R12, c[0x0][0x380] ;  /* 0x0000e000ff0c7b82 */ /* 0x000ea20000000a00 */
[----:B0-----:R-:W-:-:S04]  /*0550*/  IMAD.WIDE R4, R7, 0x4, R4 ;  /* 0x0000000407047825 */ /* 0x001fc800078e0204 */
[----:B------:R-:W-:Y:S02]  /*0560*/  IMAD.WIDE R6, R17, 0x4, R4 ;  /* 0x0000000411067825 */ /* 0x000fe400078e0204 */
[----:B------:R-:W3:Y:S02]  /*0570*/  LDG.E R4, desc[UR4][R4.64] ;  /* 0x0000000404047981 */ /* 0x000ee4000c1e1900 */
[----:B--2---:R-:W-:Y:S01]  /*0580*/  IMAD.WIDE.U32 R12, R3, 0x4, R12 ;  /* 0x00000004030c7825 */ /* 0x004fe200078e000c */
[----:B------:R-:W-:Y:S02]  /*0590*/  IADD3.X R3, PT, PT, RZ, RZ, RZ, P1, !PT ;  /* 0x000000ffff037210 */ /* 0x000fe40000ffe4ff */
[----:B-1----:R-:W-:-:S03]  /*05a0*/  LEA R2, P1, R8, UR6, 0x2 ;  /* 0x0000000608027c11 */ /* 0x002fc6000f8210ff */
[----:B------:R-:W3:Y:S01]  /*05b0*/  LDG.E R13, desc[UR4][R12.64] ;  /* 0x000000040c0d7981 */ /* 0x000ee2000c1e1900 */
[----:B------:R-:W-:Y:S01]  /*05c0*/  LEA.HI.X R3, R8, UR7, R3, 0x2, P1 ;  /* 0x0000000708037c11 */ /* 0x000fe200088f1403 */
[C---:B------:R-:W-:Y:S02]  /*05d0*/  IMAD.WIDE R8, R17.reuse, 0x4, R6 ;  /* 0x0000000411087825 */ /* 0x040fe400078e0206 */
[----:B------:R-:W2:Y:S04]  /*05e0*/  LDG.E R6, desc[UR4][R6.64] ;  /* 0x0000000406067981 */ /* 0x000ea8000c1e1900 */
[----:B------:R-:W2:Y:S01]  /*05f0*/  LDG.E R15, desc[UR4][R2.64+0x4] ;  /* 0x00000404020f7981 */ /* 0x000ea2000c1e1900 */
[----:B------:R-:W-:-:S03]  /*0600*/  IMAD.WIDE R10, R17, 0x4, R8 ;  /* 0x00000004110a7825 */ /* 0x000fc600078e0208 */
[----:B------:R-:W4:Y:S04]  /*0610*/  LDG.E R22, desc[UR4][R8.64] ;  /* 0x0000000408167981 */ /* 0x000f28000c1e1900 */
[----:B------:R-:W4:Y:S04]  /*0620*/  LDG.E R18, desc[UR4][R2.64+0x8] ;  /* 0x0000080402127981 */ /* 0x000f28000c1e1900 */
[----:B------:R-:W5:Y:S04]  /*0630*/  LDG.E R26, desc[UR4][R2.64+0xc] ;  /* 0x00000c04021a7981 */ /* 0x000f68000c1e1900 */
[----:B------:R-:W5:Y:S01]  /*0640*/  LDG.E R10, desc[UR4][R10.64] ;  /* 0x000000040a0a7981 */ /* 0x000f62000c1e1900 */
[----:B------:R-:W-:Y:S01]  /*0650*/  IADD3 R21, PT, PT, R21, 0x4, RZ ;  /* 0x0000000415157810 */ /* 0x000fe20007ffe0ff */
[----:B---3--:R-:W-:-:S04]  /*0660*/  IMAD R24, R13, R4, R24 ;  /* 0x000000040d187224 */ /* 0x008fc800078e0218 */
[----:B--2---:R-:W-:-:S04]  /*0670*/  IMAD R15, R15, R6, R24 ;  /* 0x000000060f0f7224 */ /* 0x004fc800078e0218 */
[----:B----4-:R-:W-:-:S04]  /*0680*/  IMAD R15, R18, R22, R15 ;  /* 0x00000016120f7224 */ /* 0x010fc800078e020f */
[----:B-----5:R-:W-:-:S07]  /*0690*/  IMAD R24, R26, R10, R15 ;  /* 0x0000000a1a187224 */ /* 0x020fce00078e020f */
.L_x_3:
[----:B------:R-:W-:Y:S05]  /*06a0*/  @!P0 BRA `(.L_x_0) ;  /* 0x00000000007c8947 */ /* 0x000fea0003800000 */
[----:B------:R-:W-:Y:S01]  /*06b0*/  ISETP.NE.AND P1, PT, R14, 0x1, PT ;  /* 0x000000010e00780c */ /* 0x000fe20003f25270 */
[----:B------:R-:W0:Y:S01]  /*06c0*/  LDC.64 R10, c[0x0][0x380] ;  /* 0x0000e000ff0a7b82 */ /* 0x000e220000000a00 */
[----:B------:R-:W-:-:S04]  /*06d0*/  LOP3.LUT R19, R19, 0x1, RZ, 0xc0, !PT ;  /* 0x0000000113137812 */ /* 0x000fc800078ec0ff */
[----:B------:R-:W-:-:S03]  /*06e0*/  ISETP.NE.U32.AND P0, PT, R19, 0x1, PT ;  /* 0x000000011300780c */ /* 0x000fc60003f05070 */
[----:B------:R-:W1:Y:S04]  /*06f0*/  LDC.64 R8, c[0x0][0x388] ;  /* 0x0000e200ff087b82 */ /* 0x000e680000000a00 */
[CC--:B------:R-:W-:Y:S02]  /*0700*/  @P1 IADD3 R13, PT, PT, R20.reuse, R21.reuse, RZ ;  /* 0x00000015140d1210 */ /* 0x0c0fe40007ffe0ff */
[----:B------:R-:W-:Y:S02]  /*0710*/  @P1 IADD3 R12, P2, PT, R20, R21, RZ ;  /* 0x00000015140c1210 */ /* 0x000fe40007f5e0ff */
[----:B------:R-:W2:Y:S02]  /*0720*/  @P1 LDC.64 R2, c[0x0][0x380] ;  /* 0x0000e000ff021b82 */ /* 0x000ea40000000a00 */
[----:B------:R-:W-:-:S06]  /*0730*/  @P1 IADD3.X R14, PT, PT, RZ, RZ, RZ, P2, !PT ;  /* 0x000000ffff0e1210 */ /* 0x000fcc00017fe4ff */
[----:B------:R-:W3:Y:S01]  /*0740*/  LDC.64 R4, c[0x0][0x380] ;  /* 0x0000e000ff047b82 */ /* 0x000ee20000000a00 */
[----:B0-----:R-:W-:-:S04]  /*0750*/  @P1 IMAD.WIDE.U32 R10, R13, 0x4, R10 ;  /* 0x000000040d0a1825 */ /* 0x001fc800078e000a */
[C---:B------:R-:W-:Y:S01]  /*0760*/  @P1 IMAD R13, R21.reuse, R17, R0 ;  /* 0x00000011150d1224 */ /* 0x040fe200078e0200 */
[----:B------:R-:W-:Y:S01]  /*0770*/  @P1 IADD3 R21, PT, PT, R21, 0x2, RZ ;  /* 0x0000000215151810 */ /* 0x000fe20007ffe0ff */
[----:B------:R-:W4:Y:S01]  /*0780*/  @P1 LDG.E R11, desc[UR4][R10.64] ;  /* 0x000000040a0b1981 */ /* 0x000f22000c1e1900 */
[----:B------:R-:W0:Y:S01]  /*0790*/  LDC.64 R6, c[0x0][0x388] ;  /* 0x0000e200ff067b82 */ /* 0x000e220000000a00 */
[----:B-1----:R-:W-:Y:S01]  /*07a0*/  @P1 IMAD.WIDE R8, R13, 0x4, R8 ;  /* 0x000000040d081825 */ /* 0x002fe200078e0208 */
[----:B------:R-:W-:Y:S02]  /*07b0*/  @!P0 IADD3 R15, PT, PT, R20, R21, RZ ;  /* 0x00000015140f8210 */ /* 0x000fe40007ffe0ff */
[----:B--2---:R-:W-:Y:S01]  /*07c0*/  @P1 LEA R2, P2, R12, R2, 0x2 ;  /* 0x000000020c021211 */ /* 0x004fe200078410ff */
[----:B------:R-:W-:-:S03]  /*07d0*/  @!P0 IMAD R21, R21, R17, R0 ;  /* 0x0000001115158224 */ /* 0x000fc600078e0200 */
[----:B------:R-:W-:Y:S01]  /*07e0*/  @P1 LEA.HI.X R3, R12, R3, R14, 0x2, P2 ;  /* 0x000000030c031211 */ /* 0x000fe200010f140e */
[----:B------:R-:W-:Y:S01]  /*07f0*/  @P1 IMAD.WIDE R12, R17, 0x4, R8 ;  /* 0x00000004110c1825 */ /* 0x000fe200078e0208 */
[----:B------:R-:W4:Y:S03]  /*0800*/  @P1 LDG.E R14, desc[UR4][R8.64] ;  /* 0x00000004080e1981 */ /* 0x000f26000c1e1900 */
[----:B---3--:R-:W-:Y:S01]  /*0810*/  @!P0 IMAD.WIDE.U32 R4, R15, 0x4, R4 ;  /* 0x000000040f048825 */ /* 0x008fe200078e0004 */
[----:B------:R-:W2:Y:S04]  /*0820*/  @P1 LDG.E R2, desc[UR4][R2.64+0x4] ;  /* 0x0000040402021981 */ /* 0x000ea8000c1e1900 */
[----:B------:R-:W2:Y:S01]  /*0830*/  @P1 LDG.E R12, desc[UR4][R12.64] ;  /* 0x000000040c0c1981 */ /* 0x000ea2000c1e1900 */
[----:B0-----:R-:W-:-:S03]  /*0840*/  @!P0 IMAD.WIDE R6, R21, 0x4, R6 ;  /* 0x0000000415068825 */ /* 0x001fc600078e0206 */
[----:B------:R-:W3:Y:S04]  /*0850*/  @!P0 LDG.E R5, desc[UR4][R4.64] ;  /* 0x0000000404058981 */ /* 0x000ee8000c1e1900 */
[----:B------:R-:W3:Y:S01]  /*0860*/  @!P0 LDG.E R6, desc[UR4][R6.64] ;  /* 0x0000000406068981 */ /* 0x000ee2000c1e1900 */
[----:B----4-:R-:W-:-:S04]  /*0870*/  @P1 IMAD R11, R11, R14, R24 ;  /* 0x0000000e0b0b1224 */ /* 0x010fc800078e0218 */
[----:B--2---:R-:W-:-:S04]  /*0880*/  @P1 IMAD R24, R2, R12, R11 ;  /* 0x0000000c02181224 */ /* 0x004fc800078e020b */
[----:B---3--:R-:W-:-:S07]  /*0890*/  @!P0 IMAD R24, R5, R6, R24 ;  /* 0x0000000605188224 */ /* 0x008fce00078e0218 */
.L_x_0:
[----:B------:R-:W0:Y:S01]  /*08a0*/  LDC.64 R2, c[0x0][0x390] ;  /* 0x0000e400ff027b82 */ /* 0x000e220000000a00 */
[----:B------:R-:W-:-:S04]  /*08b0*/  IMAD R17, R16, R17, R0 ;  /* 0x0000001110117224 */ /* 0x000fc800078e0200 */
[----:B0-----:R-:W-:-:S05]  /*08c0*/  IMAD.WIDE R2, R17, 0x4, R2 ;  /* 0x0000000411027825 */ /* 0x001fca00078e0202 */
[----:B------:R-:W-:Y:S01]  /*08d0*/  STG.E desc[UR4][R2.64], R24 ;  /* 0x0000001802007986 */ /* 0x000fe2000c101904 */
[----:B------:R-:W-:Y:S05]  /*08e0*/  EXIT ;  /* 0x000000000000794d */ /* 0x000fea0003800000 */
.L_x_4:
[----:B------:R-:W-:-:S00]  /*08f0*/  BRA `(.L_x_4) ;  /* 0xfffffffc00fc7947 */ /* 0x000fc0000383ffff */
[----:B------:R-:W-:-:S00]  /*0900*/  NOP ;  /* 0x0000000000007918 */ /* 0x000fc00000000000 */
[----:B------:R-:W-:-:S00]  /*0910*/  NOP ;  /* 0x0000000000007918 */ /* 0x000fc00000000000 */
[----:B------:R-:W-:-:S00]  /*0920*/  NOP ;  /* 0x0000000000007918 */ /* 0x000fc00000000000 */
[----:B------:R-:W-:-:S00]  /*0930*/  NOP ;  /* 0x0000000000007918 */ /* 0x000fc00000000000 */
[----:B------:R-:W-:-:S00]  /*0940*/  NOP ;  /* 0x0000000000007918 */ /* 0x000fc00000000000 */
[----:B------:R-:W-:-:S00]  /*0950*/  NOP ;  /* 0x0000000000007918 */ /* 0x000fc00000000000 */
[----:B------:R-:W-:-:S00]  /*0960*/  NOP ;  /* 0x0000000000007918 */ /* 0x000fc00000000000 */
[----:B------:R-:W-:-:S00]  /*0970*/  NOP ;  /* 0x0000000000007918 */ /* 0x000fc00000000000 */
.L_x_5:


//--------------------- .nv.shared.reserved.0     --------------------------
	.section	.nv.shared.reserved.0,"aw",@nobits
	.weak		__nv_reservedSMEM_offset_0_alias
	.size		__nv_reservedSMEM_offset_0_alias, 0, 64
	.other		__nv_reservedSMEM_offset_0_alias,@"STO_CUDA_RESERVED_SHARED STV_DEFAULT"
__nv_reservedSMEM_offset_0_alias:
	.zero		0
	.zero		64


//--------------------- .nv.constant0._Z7gpu_mulPiS_S_iii --------------------------
	.section	.nv.constant0._Z7gpu_mulPiS_S_iii,"a",@progbits
	.sectionflags	@""
	.align	4
.nv.constant0._Z7gpu_mulPiS_S_iii:
	.zero		932


//--------------------- SYMBOLS --------------------------

	.type		.nv.reservedSmem.offset0,@object
	.size		.nv.reservedSmem.offset0,0x4
